//
// Generated by NVIDIA NVVM Compiler
//
// Compiler Build ID: CL-36424714
// Cuda compilation tools, release 13.0, V13.0.88
// Based on NVVM 20.0.0
//

.version 9.0
.target sm_100
.address_size 64

	// .globl	_Z8gpu_cuitiPiPc
.extern .func  (.param .b32 func_retval0) vprintf
(
	.param .b64 vprintf_param_0,
	.param .b64 vprintf_param_1
)
;
.global .align 1 .b8 $str[19] = {116, 111, 112, 32, 111, 102, 32, 103, 112, 117, 32, 109, 101, 116, 104, 111, 100, 10};
.global .align 1 .b8 $str$1[30] = {105, 110, 115, 105, 100, 101, 32, 105, 102, 32, 105, 32, 61, 61, 32, 48, 44, 32, 111, 112, 91, 37, 100, 93, 58, 32, 37, 100, 10};
.global .align 1 .b8 $str$2[30] = {105, 110, 115, 105, 100, 101, 32, 105, 102, 32, 105, 32, 33, 61, 32, 48, 44, 32, 111, 112, 91, 37, 100, 93, 58, 32, 37, 100, 10};
.global .align 1 .b8 $str$3[63] = {97, 115, 115, 105, 103, 110, 109, 101, 116, 32, 111, 102, 32, 115, 116, 97, 114, 116, 32, 40, 37, 100, 41, 32, 97, 110, 100, 32, 101, 110, 100, 32, 40, 37, 100, 41, 46, 32, 116, 111, 116, 97, 108, 79, 112, 115, 58, 32, 37, 100, 32, 84, 72, 82, 69, 65, 68, 58, 32, 37, 100, 10};
.global .align 1 .b8 $str$4[18] = {79, 117, 114, 32, 115, 117, 98, 115, 116, 114, 105, 110, 103, 58, 32, 37, 99};

.visible .entry _Z8gpu_cuitiPiPc(
	.param .u32 _Z8gpu_cuitiPiPc_param_0,
	.param .u64 .ptr .align 1 _Z8gpu_cuitiPiPc_param_1,
	.param .u64 .ptr .align 1 _Z8gpu_cuitiPiPc_param_2
)
{
	.local .align 16 .b8 	__local_depot0[16];
	.reg .b64 	%SP;
	.reg .b64 	%SPL;
	.reg .pred 	%p<7>;
	.reg .b32 	%r<58>;
	.reg .b64 	%rd<33>;

	mov.u64 	%SPL, __local_depot0;
	cvta.local.u64 	%SP, %SPL;
	ld.param.u32 	%r19, [_Z8gpu_cuitiPiPc_param_0];
	ld.param.u64 	%rd5, [_Z8gpu_cuitiPiPc_param_1];
	ld.param.u64 	%rd6, [_Z8gpu_cuitiPiPc_param_2];
	cvta.to.global.u64 	%rd1, %rd6;
	cvta.to.global.u64 	%rd2, %rd5;
	add.u64 	%rd7, %SP, 0;
	add.u64 	%rd3, %SPL, 0;
	mov.u64 	%rd8, $str;
	cvta.global.u64 	%rd9, %rd8;
	{ // callseq 0, 0
	.param .b64 param0;
	st.param.b64 	[param0], %rd9;
	.param .b64 param1;
	st.param.b64 	[param1], 0;
	.param .b32 retval0;
	call.uni (retval0), 
	vprintf, 
	(
	param0, 
	param1
	);
	ld.param.b32 	%r20, [retval0];
	} // callseq 0
	mov.u32 	%r1, %tid.x;
	setp.ne.s32 	%p1, %r1, 0;
	@%p1 bra 	$L__BB0_2;
	ld.global.u32 	%r28, [%rd2];
	mov.b32 	%r51, 0;
	st.local.v2.u32 	[%rd3], {%r51, %r28};
	mov.u64 	%rd17, $str$1;
	cvta.global.u64 	%rd18, %rd17;
	{ // callseq 2, 0
	.param .b64 param0;
	st.param.b64 	[param0], %rd18;
	.param .b64 param1;
	st.param.b64 	[param1], %rd7;
	.param .b32 retval0;
	call.uni (retval0), 
	vprintf, 
	(
	param0, 
	param1
	);
	ld.param.b32 	%r29, [retval0];
	} // callseq 2
	ld.global.u32 	%r52, [%rd2];
	bra.uni 	$L__BB0_3;
$L__BB0_2:
	mul.wide.u32 	%rd10, %r1, 4;
	add.s64 	%rd11, %rd2, %rd10;
	ld.global.u32 	%r22, [%rd11];
	st.local.v2.u32 	[%rd3], {%r1, %r22};
	mov.u64 	%rd12, $str$2;
	cvta.global.u64 	%rd13, %rd12;
	{ // callseq 1, 0
	.param .b64 param0;
	st.param.b64 	[param0], %rd13;
	.param .b64 param1;
	st.param.b64 	[param1], %rd7;
	.param .b32 retval0;
	call.uni (retval0), 
	vprintf, 
	(
	param0, 
	param1
	);
	ld.param.b32 	%r23, [retval0];
	} // callseq 1
	add.s32 	%r25, %r1, -1;
	mul.wide.u32 	%rd15, %r25, 4;
	add.s64 	%rd16, %rd2, %rd15;
	ld.global.u32 	%r26, [%rd16];
	add.s32 	%r51, %r26, 1;
	ld.global.u32 	%r52, [%rd11];
$L__BB0_3:
	add.s32 	%r31, %r52, -1;
	st.local.v4.u32 	[%rd3], {%r51, %r31, %r19, %r1};
	mov.u64 	%rd20, $str$3;
	cvta.global.u64 	%rd21, %rd20;
	{ // callseq 3, 0
	.param .b64 param0;
	st.param.b64 	[param0], %rd21;
	.param .b64 param1;
	st.param.b64 	[param1], %rd7;
	.param .b32 retval0;
	call.uni (retval0), 
	vprintf, 
	(
	param0, 
	param1
	);
	ld.param.b32 	%r32, [retval0];
	} // callseq 3
	setp.ge.s32 	%p2, %r51, %r52;
	@%p2 bra 	$L__BB0_10;
	sub.s32 	%r34, %r52, %r51;
	and.b32  	%r7, %r34, 3;
	setp.eq.s32 	%p3, %r7, 0;
	mov.u32 	%r55, %r51;
	@%p3 bra 	$L__BB0_7;
	neg.s32 	%r53, %r7;
	mov.u64 	%rd25, $str$4;
	mov.u32 	%r55, %r51;
$L__BB0_6:
	.pragma "nounroll";
	cvt.s64.s32 	%rd23, %r55;
	add.s64 	%rd24, %rd1, %rd23;
	ld.global.s8 	%r35, [%rd24];
	st.local.u32 	[%rd3], %r35;
	cvta.global.u64 	%rd26, %rd25;
	{ // callseq 4, 0
	.param .b64 param0;
	st.param.b64 	[param0], %rd26;
	.param .b64 param1;
	st.param.b64 	[param1], %rd7;
	.param .b32 retval0;
	call.uni (retval0), 
	vprintf, 
	(
	param0, 
	param1
	);
	ld.param.b32 	%r36, [retval0];
	} // callseq 4
	add.s32 	%r55, %r55, 1;
	add.s32 	%r53, %r53, 1;
	setp.ne.s32 	%p4, %r53, 0;
	@%p4 bra 	$L__BB0_6;
$L__BB0_7:
	sub.s32 	%r38, %r51, %r52;
	setp.gt.u32 	%p5, %r38, -4;
	@%p5 bra 	$L__BB0_10;
	sub.s32 	%r56, %r55, %r52;
	add.s64 	%rd4, %rd1, 1;
	mov.u64 	%rd30, $str$4;
$L__BB0_9:
	cvt.s64.s32 	%rd28, %r55;
	add.s64 	%rd29, %rd4, %rd28;
	ld.global.s8 	%r39, [%rd29+-1];
	st.local.u32 	[%rd3], %r39;
	cvta.global.u64 	%rd31, %rd30;
	{ // callseq 5, 0
	.param .b64 param0;
	st.param.b64 	[param0], %rd31;
	.param .b64 param1;
	st.param.b64 	[param1], %rd7;
	.param .b32 retval0;
	call.uni (retval0), 
	vprintf, 
	(
	param0, 
	param1
	);
	ld.param.b32 	%r40, [retval0];
	} // callseq 5
	ld.global.s8 	%r42, [%rd29];
	st.local.u32 	[%rd3], %r42;
	{ // callseq 6, 0
	.param .b64 param0;
	st.param.b64 	[param0], %rd31;
	.param .b64 param1;
	st.param.b64 	[param1], %rd7;
	.param .b32 retval0;
	call.uni (retval0), 
	vprintf, 
	(
	param0, 
	param1
	);
	ld.param.b32 	%r43, [retval0];
	} // callseq 6
	ld.global.s8 	%r45, [%rd29+1];
	st.local.u32 	[%rd3], %r45;
	{ // callseq 7, 0
	.param .b64 param0;
	st.param.b64 	[param0], %rd31;
	.param .b64 param1;
	st.param.b64 	[param1], %rd7;
	.param .b32 retval0;
	call.uni (retval0), 
	vprintf, 
	(
	param0, 
	param1
	);
	ld.param.b32 	%r46, [retval0];
	} // callseq 7
	ld.global.s8 	%r48, [%rd29+2];
	st.local.u32 	[%rd3], %r48;
	{ // callseq 8, 0
	.param .b64 param0;
	st.param.b64 	[param0], %rd31;
	.param .b64 param1;
	st.param.b64 	[param1], %rd7;
	.param .b32 retval0;
	call.uni (retval0), 
	vprintf, 
	(
	param0, 
	param1
	);
	ld.param.b32 	%r49, [retval0];
	} // callseq 8
	add.s32 	%r55, %r55, 4;
	add.s32 	%r56, %r56, 4;
	setp.ne.s32 	%p6, %r56, 0;
	@%p6 bra 	$L__BB0_9;
$L__BB0_10:
	ret;

}


// ===== COMPILED SASS (sm_100) =====

	.target	sm_100

	.elftype	@"ET_EXEC"


//--------------------- .note.nv.tkinfo           --------------------------
	.section	.note.nv.tkinfo,"",@"SHT_NOTE"
	.sectionflags	@"SHF_NOTE_NV_TKINFO"
	.tkinfo
        /*0018*/ 	.word	0x00000002
        /*0030*/ 	.string	""
        /*0030*/ 	.string	"ptxas"
        /*0030*/ 	.string	"Cuda compilation tools, release 13.0, V13.0.88"
        /*0030*/ 	.string	"Build cuda_13.0.r13.0/compiler.36424714_0"
        /*0030*/ 	.string	"-arch sm_100 -m 64 "



//--------------------- .note.nv.cuinfo           --------------------------
	.section	.note.nv.cuinfo,"",@"SHT_NOTE"
	.sectionflags	@"SHF_NOTE_NV_CUINFO"
        /*0018*/ 	.short	0x0002
        /*001a*/ 	.short	0x0064
        /*001c*/ 	.short	0x0082
	.zero		2


//--------------------- .nv.info                  --------------------------
	.section	.nv.info,"",@"SHT_CUDA_INFO"
	.align	4


	//----- nvinfo : EIATTR_REGCOUNT
	.align		4
        /*0000*/ 	.byte	0x04, 0x2f
        /*0002*/ 	.short	(.L_6 - .L_5)
	.align		4
.L_5:
        /*0004*/ 	.word	index@(_Z8gpu_cuitiPiPc)
        /*0008*/ 	.word	0x0000001e


	//----- nvinfo : EIATTR_FRAME_SIZE
	.align		4
.L_6:
        /*000c*/ 	.byte	0x04, 0x11
        /*000e*/ 	.short	(.L_8 - .L_7)
	.align		4
.L_7:
        /*0010*/ 	.word	index@(_Z8gpu_cuitiPiPc)
        /*0014*/ 	.word	0x00000010


	//----- nvinfo : EIATTR_MIN_STACK_SIZE
	.align		4
.L_8:
        /*0018*/ 	.byte	0x04, 0x12
        /*001a*/ 	.short	(.L_10 - .L_9)
	.align		4
.L_9:
        /*001c*/ 	.word	index@(_Z8gpu_cuitiPiPc)
        /*0020*/ 	.word	0x00000010
.L_10:


//--------------------- .nv.compat                --------------------------
	.section	.nv.compat,"",@"SHT_CUDA_COMPAT_INFO"
	.align	4
        /*0000*/ 	.byte	0x02, 0x09, 0x00, 0x00, 0x02, 0x02, 0x01, 0x00, 0x02, 0x05, 0x05, 0x00, 0x03, 0x07, 0x01, 0x01
        /*0010*/ 	.byte	0x02, 0x03, 0x00, 0x00, 0x02, 0x06, 0x01, 0x00, 0x04, 0x0b, 0x08, 0x00, 0x09, 0x00, 0x00, 0x00
        /*0020*/ 	.byte	0x00, 0x00, 0x00, 0x00


//--------------------- .nv.info._Z8gpu_cuitiPiPc --------------------------
	.section	.nv.info._Z8gpu_cuitiPiPc,"",@"SHT_CUDA_INFO"
	.sectionflags	@""
	.align	4


	//----- nvinfo : EIATTR_CUDA_API_VERSION
	.align		4
        /*0000*/ 	.byte	0x04, 0x37
        /*0002*/ 	.short	(.L_12 - .L_11)
.L_11:
        /*0004*/ 	.word	0x00000082


	//----- nvinfo : EIATTR_KPARAM_INFO
	.align		4
.L_12:
        /*0008*/ 	.byte	0x04, 0x17
        /*000a*/ 	.short	(.L_14 - .L_13)
.L_13:
        /*000c*/ 	.word	0x00000000
        /*0010*/ 	.short	0x0002
        /*0012*/ 	.short	0x0010
        /*0014*/ 	.byte	0x00, 0xf5, 0x21, 0x00


	//----- nvinfo : EIATTR_KPARAM_INFO
	.align		4
.L_14:
        /*0018*/ 	.byte	0x04, 0x17
        /*001a*/ 	.short	(.L_16 - .L_15)
.L_15:
        /*001c*/ 	.word	0x00000000
        /*0020*/ 	.short	0x0001
        /*0022*/ 	.short	0x0008
        /*0024*/ 	.byte	0x00, 0xf5, 0x21, 0x00


	//----- nvinfo : EIATTR_KPARAM_INFO
	.align		4
.L_16:
        /*0028*/ 	.byte	0x04, 0x17
        /*002a*/ 	.short	(.L_18 - .L_17)
.L_17:
        /*002c*/ 	.word	0x00000000
        /*0030*/ 	.short	0x0000
        /*0032*/ 	.short	0x0000
        /*0034*/ 	.byte	0x00, 0xf0, 0x11, 0x00


	//----- nvinfo : EIATTR_SPARSE_MMA_MASK
	.align		4
.L_18:
        /*0038*/ 	.byte	0x03, 0x50
        /*003a*/ 	.short	0x0000


	//----- nvinfo : EIATTR_MAXREG_COUNT
	.align		4
        /*003c*/ 	.byte	0x03, 0x1b
        /*003e*/ 	.short	0x00ff


	//----- nvinfo : EIATTR_EXTERNS
	.align		4
        /*0040*/ 	.byte	0x04, 0x0f
        /*0042*/ 	.short	(.L_20 - .L_19)


	//   ....[0]....
	.align		4
.L_19:
        /*0044*/ 	.word	index@(vprintf)


	//----- nvinfo : EIATTR_MERCURY_ISA_VERSION
	.align		4
.L_20:
        /*0048*/ 	.byte	0x03, 0x5f
        /*004a*/ 	.short	0x0101


	//----- nvinfo : EIATTR_VRC_CTA_INIT_COUNT
	.align		4
        /*004c*/ 	.byte	0x02, 0x4a
	.zero		1
	.zero		1


	//----- nvinfo : EIATTR_SYSCALL_OFFSETS
	.align		4
        /*0050*/ 	.byte	0x04, 0x46
        /*0052*/ 	.short	(.L_22 - .L_21)


	//   ....[0]....
.L_21:
        /*0054*/ 	.word	0x000000d0


	//   ....[1]....
        /*0058*/ 	.word	0x00000210


	//   ....[2]....
        /*005c*/ 	.word	0x00000350


	//   ....[3]....
        /*0060*/ 	.word	0x000004d0


	//   ....[4]....
        /*0064*/ 	.word	0x00000690


	//   ....[5]....
        /*0068*/ 	.word	0x00000840


	//   ....[6]....
        /*006c*/ 	.word	0x00000900


	//   ....[7]....
        /*0070*/ 	.word	0x000009c0


	//   ....[8]....
        /*0074*/ 	.word	0x00000a80


	//----- nvinfo : EIATTR_EXIT_INSTR_OFFSETS
	.align		4
.L_22:
        /*0078*/ 	.byte	0x04, 0x1c
        /*007a*/ 	.short	(.L_24 - .L_23)


	//   ....[0]....
.L_23:
        /*007c*/ 	.word	0x000004f0


	//   ....[1]....
        /*0080*/ 	.word	0x00000700


	//   ....[2]....
        /*0084*/ 	.word	0x00000ac0


	//----- nvinfo : EIATTR_CRS_STACK_SIZE
	.align		4
.L_24:
        /*0088*/ 	.byte	0x04, 0x1e
        /*008a*/ 	.short	(.L_26 - .L_25)
.L_25:
        /*008c*/ 	.word	0x00000000


	//----- nvinfo : EIATTR_CBANK_PARAM_SIZE
	.align		4
.L_26:
        /*0090*/ 	.byte	0x03, 0x19
        /*0092*/ 	.short	0x0018


	//----- nvinfo : EIATTR_PARAM_CBANK
	.align		4
        /*0094*/ 	.byte	0x04, 0x0a
        /*0096*/ 	.short	(.L_28 - .L_27)
	.align		4
.L_27:
        /*0098*/ 	.word	index@(.nv.constant0._Z8gpu_cuitiPiPc)
        /*009c*/ 	.short	0x0380
        /*009e*/ 	.short	0x0018


	//----- nvinfo : EIATTR_SW_WAR
	.align		4
.L_28:
        /*00a0*/ 	.byte	0x04, 0x36
        /*00a2*/ 	.short	(.L_30 - .L_29)
.L_29:
        /*00a4*/ 	.word	0x00000008
.L_30:


//--------------------- .nv.callgraph             --------------------------
	.section	.nv.callgraph,"",@"SHT_CUDA_CALLGRAPH"
	.align	4
	.sectionentsize	8
	.align		4
        /*0000*/ 	.word	0x00000000
	.align		4
        /*0004*/ 	.word	0xffffffff
	.align		4
        /*0008*/ 	.word	index@(_Z8gpu_cuitiPiPc)
	.align		4
        /*000c*/ 	.word	index@(vprintf)
	.align		4
        /*0010*/ 	.word	0x00000000
	.align		4
        /*0014*/ 	.word	0xfffffffe
	.align		4
        /*0018*/ 	.word	0x00000000
	.align		4
        /*001c*/ 	.word	0xfffffffd
	.align		4
        /*0020*/ 	.word	0x00000000
	.align		4
        /*0024*/ 	.word	0xfffffffc


//--------------------- .nv.constant4             --------------------------
	.section	.nv.constant4,"a",@progbits
	.align	8
	.align		8
.nv.constant4:
        /*0000*/ 	.dword	vprintf
	.align		8
        /*0008*/ 	.dword	$str
	.align		8
        /*0010*/ 	.dword	$str$1
	.align		8
        /*0018*/ 	.dword	$str$2
	.align		8
        /*0020*/ 	.dword	$str$3
	.align		8
        /*0028*/ 	.dword	$str$4


//--------------------- .text._Z8gpu_cuitiPiPc    --------------------------
	.section	.text._Z8gpu_cuitiPiPc,"ax",@progbits
	.align	128
        .global         _Z8gpu_cuitiPiPc
        .type           _Z8gpu_cuitiPiPc,@function
        .size           _Z8gpu_cuitiPiPc,(.L_x_17 - _Z8gpu_cuitiPiPc)
        .other          _Z8gpu_cuitiPiPc,@"STO_CUDA_ENTRY STV_DEFAULT"
_Z8gpu_cuitiPiPc:
.text._Z8gpu_cuitiPiPc:
[----:B------:R-:W0:Y:S01]  /*0000*/  LDC R1, c[0x0][0x37c] ;  /* 0x0000df00ff017b82 */ /* 0x000e220000000800 */
[----:B------:R-:W-:Y:S01]  /*0010*/  MOV R17, 0x0 ;  /* 0x0000000000117802 */ /* 0x000fe20000000f00 */
[----:B------:R-:W1:Y:S01]  /*0020*/  LDCU UR4, c[0x0][0x2f8] ;  /* 0x00005f00ff0477ac */ /* 0x000e620008000800 */
[----:B0-----:R-:W-:Y:S01]  /*0030*/  VIADD R1, R1, 0xfffffff0 ;  /* 0xfffffff001017836 */ /* 0x001fe20000000000 */
[----:B------:R-:W-:-:S04]  /*0040*/  CS2R R6, SRZ ;  /* 0x0000000000067805 */ /* 0x000fc8000001ff00 */
[----:B------:R0:W2:Y:S01]  /*0050*/  LDC.64 R2, c[0x4][R17] ;  /* 0x0100000011027b82 */ /* 0x0000a20000000a00 */
[----:B------:R-:W3:Y:S01]  /*0060*/  LDCU.64 UR6, c[0x4][0x8] ;  /* 0x01000100ff0677ac */ /* 0x000ee20008000a00 */
[----:B------:R-:W4:Y:S01]  /*0070*/  LDCU UR5, c[0x0][0x2fc] ;  /* 0x00005f80ff0577ac */ /* 0x000f220008000800 */
[----:B-1----:R-:W-:Y:S01]  /*0080*/  IADD3 R25, P0, PT, R1, UR4, RZ ;  /* 0x0000000401197c10 */ /* 0x002fe2000ff1e0ff */
[----:B---3--:R-:W-:Y:S02]  /*0090*/  IMAD.U32 R4, RZ, RZ, UR6 ;  /* 0x00000006ff047e24 */ /* 0x008fe4000f8e00ff */
[----:B------:R-:W-:Y:S02]  /*00a0*/  IMAD.U32 R5, RZ, RZ, UR7 ;  /* 0x00000007ff057e24 */ /* 0x000fe4000f8e00ff */
[----:B0---4-:R-:W-:-:S08]  /*00b0*/  IMAD.X R24, RZ, RZ, UR5, P0 ;  /* 0x00000005ff187e24 */ /* 0x011fd000080e06ff */
[----:B------:R-:W-:-:S07]  /*00c0*/  LEPC R20, `(.L_x_0) ;  /* 0x000000001014794e */ /* 0x000fce0000000000 */
[----:B--2---:R-:W-:Y:S05]  /*00d0*/  CALL.ABS.NOINC R2 ;  /* 0x0000000002007343 */ /* 0x004fea0003c00000 */
.L_x_0:
[----:B------:R-:W0:Y:S01]  /*00e0*/  S2R R2, SR_TID.X ;  /* 0x0000000000027919 */ /* 0x000e220000002100 */
[----:B------:R-:W1:Y:S01]  /*00f0*/  LDC.64 R22, c[0x0][0x358] ;  /* 0x0000d600ff167b82 */ /* 0x000e620000000a00 */
[----:B------:R-:W-:Y:S01]  /*0100*/  BSSY.RECONVERGENT B6, `(.L_x_1) ;  /* 0x0000030000067945 */ /* 0x000fe20003800200 */
[----:B0-----:R-:W-:-:S13]  /*0110*/  ISETP.NE.AND P0, PT, R2, RZ, PT ;  /* 0x000000ff0200720c */ /* 0x001fda0003f05270 */
[----:B------:R-:W-:Y:S05]  /*0120*/  @P0 BRA `(.L_x_2) ;  /* 0x0000000000500947 */ /* 0x000fea0003800000 */
[----:B------:R-:W0:Y:S01]  /*0130*/  LDC.64 R8, c[0x0][0x388] ;  /* 0x0000e200ff087b82 */ /* 0x000e220000000a00 */
[----:B-1----:R-:W-:Y:S02]  /*0140*/  R2UR UR4, R22 ;  /* 0x00000000160472ca */ /* 0x002fe400000e0000 */
[----:B------:R-:W-:-:S13]  /*0150*/  R2UR UR5, R23 ;  /* 0x00000000170572ca */ /* 0x000fda00000e0000 */
[----:B0-----:R-:W2:Y:S01]  /*0160*/  LDG.E R13, desc[UR4][R8.64] ;  /* 0x00000004080d7981 */ /* 0x001ea2000c1e1900 */
[----:B------:R-:W-:Y:S01]  /*0170*/  IMAD.MOV.U32 R12, RZ, RZ, RZ ;  /* 0x000000ffff0c7224 */ /* 0x000fe200078e00ff */
[----:B------:R0:W1:Y:S01]  /*0180*/  LDC.64 R10, c[0x4][R17] ;  /* 0x01000000110a7b82 */ /* 0x0000620000000a00 */
[----:B------:R-:W3:Y:S01]  /*0190*/  LDCU.64 UR4, c[0x4][0x10] ;  /* 0x01000200ff0477ac */ /* 0x000ee20008000a00 */
[----:B------:R-:W-:Y:S02]  /*01a0*/  IMAD.MOV.U32 R6, RZ, RZ, R25 ;  /* 0x000000ffff067224 */ /* 0x000fe400078e0019 */
[----:B------:R-:W-:Y:S02]  /*01b0*/  IMAD.MOV.U32 R7, RZ, RZ, R24 ;  /* 0x000000ffff077224 */ /* 0x000fe400078e0018 */
[----:B------:R-:W-:Y:S02]  /*01c0*/  IMAD.MOV.U32 R16, RZ, RZ, RZ ;  /* 0x000000ffff107224 */ /* 0x000fe400078e00ff */
[----:B---3--:R-:W-:-:S02]  /*01d0*/  IMAD.U32 R4, RZ, RZ, UR4 ;  /* 0x00000004ff047e24 */ /* 0x008fc4000f8e00ff */
[----:B------:R-:W-:Y:S01]  /*01e0*/  IMAD.U32 R5, RZ, RZ, UR5 ;  /* 0x00000005ff057e24 */ /* 0x000fe2000f8e00ff */
[----:B-12---:R0:W-:Y:S06]  /*01f0*/  STL.64 [R1], R12 ;  /* 0x0000000c01007387 */ /* 0x0061ec0000100a00 */
[----:B------:R-:W-:-:S07]  /*0200*/  LEPC R20, `(.L_x_3) ;  /* 0x000000001014794e */ /* 0x000fce0000000000 */
[----:B0-----:R-:W-:Y:S05]  /*0210*/  CALL.ABS.NOINC R10 ;  /* 0x000000000a007343 */ /* 0x001fea0003c00000 */
.L_x_3:
[----:B------:R-:W0:Y:S01]  /*0220*/  LDC.64 R4, c[0x0][0x388] ;  /* 0x0000e200ff047b82 */ /* 0x000e220000000a00 */
[----:B------:R-:W-:Y:S02]  /*0230*/  R2UR UR4, R22 ;  /* 0x00000000160472ca */ /* 0x000fe400000e0000 */
[----:B------:R-:W-:-:S13]  /*0240*/  R2UR UR5, R23 ;  /* 0x00000000170572ca */ /* 0x000fda00000e0000 */
[----:B0-----:R0:W5:Y:S01]  /*0250*/  LDG.E R27, desc[UR4][R4.64] ;  /* 0x00000004041b7981 */ /* 0x001162000c1e1900 */
[----:B------:R-:W-:Y:S05]  /*0260*/  BRA `(.L_x_4) ;  /* 0x0000000000647947 */ /* 0x000fea0003800000 */
.L_x_2:
[----:B------:R-:W0:Y:S01]  /*0270*/  LDC.64 R18, c[0x0][0x388] ;  /* 0x0000e200ff127b82 */ /* 0x000e220000000a00 */
[----:B-1----:R-:W-:Y:S02]  /*0280*/  R2UR UR4, R22 ;  /* 0x00000000160472ca */ /* 0x002fe400000e0000 */
[----:B------:R-:W-:Y:S01]  /*0290*/  R2UR UR5, R23 ;  /* 0x00000000170572ca */ /* 0x000fe200000e0000 */
[----:B0-----:R-:W-:-:S12]  /*02a0*/  IMAD.WIDE.U32 R18, R2, 0x4, R18 ;  /* 0x0000000402127825 */ /* 0x001fd800078e0012 */
[----:B------:R-:W2:Y:S01]  /*02b0*/  LDG.E R3, desc[UR4][R18.64] ;  /* 0x0000000412037981 */ /* 0x000ea2000c1e1900 */
[----:B------:R-:W-:Y:S01]  /*02c0*/  MOV R0, 0x0 ;  /* 0x0000000000007802 */ /* 0x000fe20000000f00 */
[----:B------:R-:W0:Y:S01]  /*02d0*/  LDCU.64 UR4, c[0x4][0x18] ;  /* 0x01000300ff0477ac */ /* 0x000e220008000a00 */
[----:B------:R-:W-:Y:S02]  /*02e0*/  IMAD.MOV.U32 R6, RZ, RZ, R25 ;  /* 0x000000ffff067224 */ /* 0x000fe400078e0019 */
[----:B------:R1:W3:Y:S01]  /*02f0*/  LDC.64 R8, c[0x4][R0] ;  /* 0x0100000000087b82 */ /* 0x0002e20000000a00 */
[----:B------:R-:W-:Y:S02]  /*0300*/  IMAD.MOV.U32 R7, RZ, RZ, R24 ;  /* 0x000000ffff077224 */ /* 0x000fe400078e0018 */
[----:B0-----:R-:W-:Y:S02]  /*0310*/  IMAD.U32 R4, RZ, RZ, UR4 ;  /* 0x00000004ff047e24 */ /* 0x001fe4000f8e00ff */
[----:B------:R-:W-:Y:S01]  /*0320*/  IMAD.U32 R5, RZ, RZ, UR5 ;  /* 0x00000005ff057e24 */ /* 0x000fe2000f8e00ff */
[----:B--23--:R1:W-:Y:S06]  /*0330*/  STL.64 [R1], R2 ;  /* 0x0000000201007387 */ /* 0x00c3ec0000100a00 */
[----:B------:R-:W-:-:S07]  /*0340*/  LEPC R20, `(.L_x_5) ;  /* 0x000000001014794e */ /* 0x000fce0000000000 */
[----:B-1----:R-:W-:Y:S05]  /*0350*/  CALL.ABS.NOINC R8 ;  /* 0x0000000008007343 */ /* 0x002fea0003c00000 */
.L_x_5:
[----:B------:R-:W0:Y:S01]  /*0360*/  LDC.64 R4, c[0x0][0x388] ;  /* 0x0000e200ff047b82 */ /* 0x000e220000000a00 */
[----:B------:R-:W-:Y:S01]  /*0370*/  R2UR UR4, R22 ;  /* 0x00000000160472ca */ /* 0x000fe200000e0000 */
[----:B------:R-:W-:Y:S01]  /*0380*/  VIADD R3, R2, 0xffffffff ;  /* 0xffffffff02037836 */ /* 0x000fe20000000000 */
[C---:B------:R-:W-:Y:S02]  /*0390*/  R2UR UR5, R23.reuse ;  /* 0x00000000170572ca */ /* 0x040fe400000e0000 */
[----:B------:R-:W-:Y:S02]  /*03a0*/  R2UR UR6, R22 ;  /* 0x00000000160672ca */ /* 0x000fe400000e0000 */
[----:B------:R-:W-:-:S13]  /*03b0*/  R2UR UR7, R23 ;  /* 0x00000000170772ca */ /* 0x000fda00000e0000 */
[----:B------:R1:W5:Y:S01]  /*03c0*/  LDG.E R27, desc[UR6][R18.64] ;  /* 0x00000006121b7981 */ /* 0x000362000c1e1900 */
[----:B0-----:R-:W-:-:S06]  /*03d0*/  IMAD.WIDE.U32 R4, R3, 0x4, R4 ;  /* 0x0000000403047825 */ /* 0x001fcc00078e0004 */
[----:B------:R-:W2:Y:S02]  /*03e0*/  LDG.E R4, desc[UR4][R4.64] ;  /* 0x0000000404047981 */ /* 0x000ea4000c1e1900 */
[----:B-12---:R-:W-:-:S07]  /*03f0*/  VIADD R16, R4, 0x1 ;  /* 0x0000000104107836 */ /* 0x006fce0000000000 */
.L_x_4:
[----:B------:R-:W-:Y:S05]  /*0400*/  BSYNC.RECONVERGENT B6 ;  /* 0x0000000000067941 */ /* 0x000fea0003800200 */
.L_x_1:
[----:B------:R-:W1:Y:S01]  /*0410*/  LDC R18, c[0x0][0x380] ;  /* 0x0000e000ff127b82 */ /* 0x000e620000000800 */
[----:B------:R-:W-:Y:S01]  /*0420*/  IMAD.MOV.U32 R19, RZ, RZ, R2 ;  /* 0x000000ffff137224 */ /* 0x000fe200078e0002 */
[----:B-----5:R-:W-:Y:S01]  /*0430*/  IADD3 R17, PT, PT, R27, -0x1, RZ ;  /* 0xffffffff1b117810 */ /* 0x020fe20007ffe0ff */
[----:B------:R-:W0:Y:S01]  /*0440*/  LDCU.64 UR4, c[0x4][0x20] ;  /* 0x01000400ff0477ac */ /* 0x000e220008000a00 */
[----:B------:R-:W-:Y:S01]  /*0450*/  MOV R0, 0x0 ;  /* 0x0000000000007802 */ /* 0x000fe20000000f00 */
[----:B------:R-:W-:Y:S02]  /*0460*/  IMAD.MOV.U32 R6, RZ, RZ, R25 ;  /* 0x000000ffff067224 */ /* 0x000fe400078e0019 */
[----:B------:R-:W-:Y:S01]  /*0470*/  IMAD.MOV.U32 R7, RZ, RZ, R24 ;  /* 0x000000ffff077224 */ /* 0x000fe200078e0018 */
[----:B------:R2:W3:Y:S01]  /*0480*/  LDC.64 R2, c[0x4][R0] ;  /* 0x0100000000027b82 */ /* 0x0004e20000000a00 */
[----:B0-----:R-:W-:Y:S02]  /*0490*/  IMAD.U32 R4, RZ, RZ, UR4 ;  /* 0x00000004ff047e24 */ /* 0x001fe4000f8e00ff */
[----:B------:R-:W-:Y:S01]  /*04a0*/  IMAD.U32 R5, RZ, RZ, UR5 ;  /* 0x00000005ff057e24 */ /* 0x000fe2000f8e00ff */
[----:B-1----:R2:W-:Y:S06]  /*04b0*/  STL.128 [R1], R16 ;  /* 0x0000001001007387 */ /* 0x0025ec0000100c00 */
[----:B------:R-:W-:-:S07]  /*04c0*/  LEPC R20, `(.L_x_6) ;  /* 0x000000001014794e */ /* 0x000fce0000000000 */
[----:B--23--:R-:W-:Y:S05]  /*04d0*/  CALL.ABS.NOINC R2 ;  /* 0x0000000002007343 */ /* 0x00cfea0003c00000 */
.L_x_6:
[----:B------:R-:W-:-:S13]  /*04e0*/  ISETP.GE.AND P0, PT, R16, R27, PT ;  /* 0x0000001b1000720c */ /* 0x000fda0003f06270 */
[----:B------:R-:W-:Y:S05]  /*04f0*/  @P0 EXIT ;  /* 0x000000000000094d */ /* 0x000fea0003800000 */
[--C-:B------:R-:W-:Y:S01]  /*0500*/  IMAD.IADD R0, R27, 0x1, -R16.reuse ;  /* 0x000000011b007824 */ /* 0x100fe200078e0a10 */
[----:B------:R-:W-:Y:S01]  /*0510*/  BSSY.RECONVERGENT B6, `(.L_x_7) ;  /* 0x000001c000067945 */ /* 0x000fe20003800200 */
[----:B------:R-:W-:-:S03]  /*0520*/  IMAD.MOV.U32 R19, RZ, RZ, R16 ;  /* 0x000000ffff137224 */ /* 0x000fc600078e0010 */
[----:B------:R-:W-:-:S13]  /*0530*/  LOP3.LUT P0, R0, R0, 0x3, RZ, 0xc0, !PT ;  /* 0x0000000300007812 */ /* 0x000fda000780c0ff */
[----:B------:R-:W-:Y:S05]  /*0540*/  @!P0 BRA `(.L_x_8) ;  /* 0x0000000000608947 */ /* 0x000fea0003800000 */
[----:B------:R-:W-:Y:S02]  /*0550*/  IMAD.MOV R17, RZ, RZ, -R0 ;  /* 0x000000ffff117224 */ /* 0x000fe400078e0a00 */
[----:B------:R-:W-:-:S07]  /*0560*/  IMAD.MOV.U32 R19, RZ, RZ, R16 ;  /* 0x000000ffff137224 */ /* 0x000fce00078e0010 */
.L_x_10:
[----:B------:R-:W0:Y:S01]  /*0570*/  LDCU.64 UR4, c[0x0][0x390] ;  /* 0x00007200ff0477ac */ /* 0x000e220008000a00 */
[----:B------:R-:W-:Y:S02]  /*0580*/  R2UR UR6, R22 ;  /* 0x00000000160672ca */ /* 0x000fe400000e0000 */
[----:B------:R-:W-:Y:S02]  /*0590*/  R2UR UR7, R23 ;  /* 0x00000000170772ca */ /* 0x000fe400000e0000 */
[----:B0-----:R-:W-:-:S04]  /*05a0*/  IADD3 R8, P0, PT, R19, UR4, RZ ;  /* 0x0000000413087c10 */ /* 0x001fc8000ff1e0ff */
[----:B------:R-:W-:Y:S01]  /*05b0*/  LEA.HI.X.SX32 R9, R19, UR5, 0x1, P0 ;  /* 0x0000000513097c11 */ /* 0x000fe200080f0eff */
[----:B------:R-:W0:Y:S06]  /*05c0*/  LDCU.64 UR4, c[0x4][0x28] ;  /* 0x01000500ff0477ac */ /* 0x000e2c0008000a00 */
[----:B------:R-:W2:Y:S01]  /*05d0*/  LDG.E.S8 R0, desc[UR6][R8.64] ;  /* 0x0000000608007981 */ /* 0x000ea2000c1e1300 */
[----:B------:R-:W-:Y:S01]  /*05e0*/  MOV R2, 0x0 ;  /* 0x0000000000027802 */ /* 0x000fe20000000f00 */
[----:B------:R-:W-:Y:S01]  /*05f0*/  VIADD R17, R17, 0x1 ;  /* 0x0000000111117836 */ /* 0x000fe20000000000 */
[----:B------:R-:W-:Y:S01]  /*0600*/  MOV R6, R25 ;  /* 0x0000001900067202 */ /* 0x000fe20000000f00 */
[----:B------:R-:W-:-:S03]  /*0610*/  IMAD.MOV.U32 R7, RZ, RZ, R24 ;  /* 0x000000ffff077224 */ /* 0x000fc600078e0018 */
[----:B------:R-:W1:Y:S01]  /*0620*/  LDC.64 R2, c[0x4][R2] ;  /* 0x0100000002027b82 */ /* 0x000e620000000a00 */
[----:B------:R-:W-:Y:S01]  /*0630*/  ISETP.NE.AND P0, PT, R17, RZ, PT ;  /* 0x000000ff1100720c */ /* 0x000fe20003f05270 */
[----:B0-----:R-:W-:Y:S02]  /*0640*/  IMAD.U32 R4, RZ, RZ, UR4 ;  /* 0x00000004ff047e24 */ /* 0x001fe4000f8e00ff */
[----:B------:R-:W-:Y:S01]  /*0650*/  IMAD.U32 R5, RZ, RZ, UR5 ;  /* 0x00000005ff057e24 */ /* 0x000fe2000f8e00ff */
[----:B--2---:R0:W-:Y:S02]  /*0660*/  STL [R1], R0 ;  /* 0x0000000001007387 */ /* 0x0041e40000100800 */
[----:B01----:R-:W-:-:S07]  /*0670*/  P2R R0, PR, RZ, 0x1 ;  /* 0x00000001ff007803 */ /* 0x003fce0000000000 */
[----:B------:R-:W-:-:S07]  /*0680*/  LEPC R20, `(.L_x_9) ;  /* 0x000000001014794e */ /* 0x000fce0000000000 */
[----:B------:R-:W-:Y:S05]  /*0690*/  CALL.ABS.NOINC R2 ;  /* 0x0000000002007343 */ /* 0x000fea0003c00000 */
.L_x_9:
[----:B------:R-:W-:Y:S01]  /*06a0*/  ISETP.NE.AND P6, PT, R17, RZ, PT ;  /* 0x000000ff1100720c */ /* 0x000fe20003fc5270 */
[----:B------:R-:W-:-:S12]  /*06b0*/  VIADD R19, R19, 0x1 ;  /* 0x0000000113137836 */ /* 0x000fd80000000000 */
[----:B------:R-:W-:Y:S05]  /*06c0*/  @P6 BRA `(.L_x_10) ;  /* 0xfffffffc00a86947 */ /* 0x000fea000383ffff */
.L_x_8:
[----:B------:R-:W-:Y:S05]  /*06d0*/  BSYNC.RECONVERGENT B6 ;  /* 0x0000000000067941 */ /* 0x000fea0003800200 */
.L_x_7:
[----:B------:R-:W-:-:S05]  /*06e0*/  IMAD.IADD R0, R16, 0x1, -R27 ;  /* 0x0000000110007824 */ /* 0x000fca00078e0a1b */
[----:B------:R-:W-:-:S13]  /*06f0*/  ISETP.GT.U32.AND P0, PT, R0, -0x4, PT ;  /* 0xfffffffc0000780c */ /* 0x000fda0003f04070 */
[----:B------:R-:W-:Y:S05]  /*0700*/  @P0 EXIT ;  /* 0x000000000000094d */ /* 0x000fea0003800000 */
[----:B------:R-:W-:-:S07]  /*0710*/  IMAD.IADD R18, R19, 0x1, -R27 ;  /* 0x0000000113127824 */ /* 0x000fce00078e0a1b */
.L_x_15:
[----:B------:R-:W0:Y:S01]  /*0720*/  LDCU.64 UR4, c[0x0][0x390] ;  /* 0x00007200ff0477ac */ /* 0x000e220008000a00 */
[----:B------:R-:W-:Y:S02]  /*0730*/  R2UR UR6, R22 ;  /* 0x00000000160672ca */ /* 0x000fe400000e0000 */
[----:B------:R-:W-:Y:S02]  /*0740*/  R2UR UR7, R23 ;  /* 0x00000000170772ca */ /* 0x000fe400000e0000 */
[----:B0-----:R-:W-:-:S04]  /*0750*/  IADD3.X R16, P0, PT, R19, UR4, RZ, PT, !PT ;  /* 0x0000000413107c10 */ /* 0x001fc8000bf1e4ff */
[----:B------:R-:W-:Y:S01]  /*0760*/  LEA.HI.X.SX32 R17, R19, UR5, 0x1, P0 ;  /* 0x0000000513117c11 */ /* 0x000fe200080f0eff */
[----:B------:R-:W0:Y:S06]  /*0770*/  LDCU.64 UR4, c[0x4][0x28] ;  /* 0x01000500ff0477ac */ /* 0x000e2c0008000a00 */
[----:B------:R-:W2:Y:S01]  /*0780*/  LDG.E.S8 R0, desc[UR6][R16.64+-0x1] ;  /* 0xffffff0610007981 */ /* 0x000ea2000c1e1300 */
[----:B------:R-:W-:Y:S01]  /*0790*/  MOV R2, 0x0 ;  /* 0x0000000000027802 */ /* 0x000fe20000000f00 */
[----:B------:R-:W-:Y:S02]  /*07a0*/  VIADD R18, R18, 0x4 ;  /* 0x0000000412127836 */ /* 0x000fe40000000000 */
[----:B------:R-:W-:Y:S01]  /*07b0*/  IMAD.MOV.U32 R6, RZ, RZ, R25 ;  /* 0x000000ffff067224 */ /* 0x000fe200078e0019 */
[----:B------:R1:W3:Y:S01]  /*07c0*/  LDC.64 R8, c[0x4][R2] ;  /* 0x0100000002087b82 */ /* 0x0002e20000000a00 */
[----:B------:R-:W-:Y:S01]  /*07d0*/  IMAD.MOV.U32 R7, RZ, RZ, R24 ;  /* 0x000000ffff077224 */ /* 0x000fe200078e0018 */
[----:B------:R-:W-:-:S04]  /*07e0*/  ISETP.NE.AND P0, PT, R18, RZ, PT ;  /* 0x000000ff1200720c */ /* 0x000fc80003f05270 */
[----:B------:R-:W-:Y:S01]  /*07f0*/  P2R R26, PR, RZ, 0x1 ;  /* 0x00000001ff1a7803 */ /* 0x000fe20000000000 */
[----:B0-----:R-:W-:Y:S02]  /*0800*/  IMAD.U32 R4, RZ, RZ, UR4 ;  /* 0x00000004ff047e24 */ /* 0x001fe4000f8e00ff */
[----:B------:R-:W-:Y:S01]  /*0810*/  IMAD.U32 R5, RZ, RZ, UR5 ;  /* 0x00000005ff057e24 */ /* 0x000fe2000f8e00ff */
[----:B--23--:R1:W-:Y:S06]  /*0820*/  STL [R1], R0 ;  /* 0x0000000001007387 */ /* 0x00c3ec0000100800 */
[----:B------:R-:W-:-:S07]  /*0830*/  LEPC R20, `(.L_x_11) ;  /* 0x000000001014794e */ /* 0x000fce0000000000 */
[----:B-1----:R-:W-:Y:S05]  /*0840*/  CALL.ABS.NOINC R8 ;  /* 0x0000000008007343 */ /* 0x002fea0003c00000 */
.L_x_11:
[----:B------:R-:W-:Y:S02]  /*0850*/  R2UR UR4, R22 ;  /* 0x00000000160472ca */ /* 0x000fe400000e0000 */
[----:B------:R-:W-:-:S13]  /*0860*/  R2UR UR5, R23 ;  /* 0x00000000170572ca */ /* 0x000fda00000e0000 */
[----:B------:R-:W2:Y:S01]  /*0870*/  LDG.E.S8 R0, desc[UR4][R16.64] ;  /* 0x0000000410007981 */ /* 0x000ea2000c1e1300 */
[----:B------:R0:W1:Y:S01]  /*0880*/  LDC.64 R8, c[0x4][R2] ;  /* 0x0100000002087b82 */ /* 0x0000620000000a00 */
[----:B------:R-:W3:Y:S01]  /*0890*/  LDCU.64 UR4, c[0x4][0x28] ;  /* 0x01000500ff0477ac */ /* 0x000ee20008000a00 */
[----:B------:R-:W-:Y:S01]  /*08a0*/  MOV R6, R25 ;  /* 0x0000001900067202 */ /* 0x000fe20000000f00 */
[----:B------:R-:W-:Y:S02]  /*08b0*/  IMAD.MOV.U32 R7, RZ, RZ, R24 ;  /* 0x000000ffff077224 */ /* 0x000fe400078e0018 */
[----:B---3--:R-:W-:Y:S02]  /*08c0*/  IMAD.U32 R4, RZ, RZ, UR4 ;  /* 0x00000004ff047e24 */ /* 0x008fe4000f8e00ff */
[----:B------:R-:W-:Y:S01]  /*08d0*/  IMAD.U32 R5, RZ, RZ, UR5 ;  /* 0x00000005ff057e24 */ /* 0x000fe2000f8e00ff */
[----:B-12---:R0:W-:Y:S06]  /*08e0*/  STL [R1], R0 ;  /* 0x0000000001007387 */ /* 0x0061ec0000100800 */
[----:B------:R-:W-:-:S07]  /*08f0*/  LEPC R20, `(.L_x_12) ;  /* 0x000000001014794e */ /* 0x000fce0000000000 */
[----:B0-----:R-:W-:Y:S05]  /*0900*/  CALL.ABS.NOINC R8 ;  /* 0x0000000008007343 */ /* 0x001fea0003c00000 */
.L_x_12:
[----:B------:R-:W-:Y:S02]  /*0910*/  R2UR UR4, R22 ;  /* 0x00000000160472ca */ /* 0x000fe400000e0000 */
[----:B------:R-:W-:-:S13]  /*0920*/  R2UR UR5, R23 ;  /* 0x00000000170572ca */ /* 0x000fda00000e0000 */
[----:B------:R-:W2:Y:S01]  /*0930*/  LDG.E.S8 R0, desc[UR4][R16.64+0x1] ;  /* 0x0000010410007981 */ /* 0x000ea2000c1e1300 */
[----:B------:R0:W1:Y:S01]  /*0940*/  LDC.64 R8, c[0x4][R2] ;  /* 0x0100000002087b82 */ /* 0x0000620000000a00 */
[----:B------:R-:W3:Y:S01]  /*0950*/  LDCU.64 UR4, c[0x4][0x28] ;  /* 0x01000500ff0477ac */ /* 0x000ee20008000a00 */
[----:B------:R-:W-:Y:S02]  /*0960*/  IMAD.MOV.U32 R6, RZ, RZ, R25 ;  /* 0x000000ffff067224 */ /* 0x000fe400078e0019 */
[----:B------:R-:W-:Y:S02]  /*0970*/  IMAD.MOV.U32 R7, RZ, RZ, R24 ;  /* 0x000000ffff077224 */ /* 0x000fe400078e0018 */
[----:B---3--:R-:W-:Y:S02]  /*0980*/  IMAD.U32 R4, RZ, RZ, UR4 ;  /* 0x00000004ff047e24 */ /* 0x008fe4000f8e00ff */
[----:B------:R-:W-:Y:S01]  /*0990*/  IMAD.U32 R5, RZ, RZ, UR5 ;  /* 0x00000005ff057e24 */ /* 0x000fe2000f8e00ff */
[----:B-12---:R0:W-:Y:S06]  /*09a0*/  STL [R1], R0 ;  /* 0x0000000001007387 */ /* 0x0061ec0000100800 */
[----:B------:R-:W-:-:S07]  /*09b0*/  LEPC R20, `(.L_x_13) ;  /* 0x000000001014794e */ /* 0x000fce0000000000 */
[----:B0-----:R-:W-:Y:S05]  /*09c0*/  CALL.ABS.NOINC R8 ;  /* 0x0000000008007343 */ /* 0x001fea0003c00000 */
.L_x_13:
[----:B------:R-:W-:Y:S02]  /*09d0*/  R2UR UR4, R22 ;  /* 0x00000000160472ca */ /* 0x000fe400000e0000 */
[----:B------:R-:W-:-:S13]  /*09e0*/  R2UR UR5, R23 ;  /* 0x00000000170572ca */ /* 0x000fda00000e0000 */
[----:B------:R-:W2:Y:S01]  /*09f0*/  LDG.E.S8 R16, desc[UR4][R16.64+0x2] ;  /* 0x0000020410107981 */ /* 0x000ea2000c1e1300 */
[----:B------:R-:W0:Y:S01]  /*0a00*/  LDC.64 R2, c[0x4][R2] ;  /* 0x0100000002027b82 */ /* 0x000e220000000a00 */
[----:B------:R-:W1:Y:S01]  /*0a10*/  LDCU.64 UR4, c[0x4][0x28] ;  /* 0x01000500ff0477ac */ /* 0x000e620008000a00 */
[----:B------:R-:W-:Y:S02]  /*0a20*/  IMAD.MOV.U32 R6, RZ, RZ, R25 ;  /* 0x000000ffff067224 */ /* 0x000fe400078e0019 */
[----:B------:R-:W-:Y:S02]  /*0a30*/  IMAD.MOV.U32 R7, RZ, RZ, R24 ;  /* 0x000000ffff077224 */ /* 0x000fe400078e0018 */
[----:B-1----:R-:W-:Y:S02]  /*0a40*/  IMAD.U32 R4, RZ, RZ, UR4 ;  /* 0x00000004ff047e24 */ /* 0x002fe4000f8e00ff */
[----:B------:R-:W-:Y:S01]  /*0a50*/  IMAD.U32 R5, RZ, RZ, UR5 ;  /* 0x00000005ff057e24 */ /* 0x000fe2000f8e00ff */
[----:B0-2---:R1:W-:Y:S06]  /*0a60*/  STL [R1], R16 ;  /* 0x0000001001007387 */ /* 0x0053ec0000100800 */
[----:B------:R-:W-:-:S07]  /*0a70*/  LEPC R20, `(.L_x_14) ;  /* 0x000000001014794e */ /* 0x000fce0000000000 */
[----:B-1----:R-:W-:Y:S05]  /*0a80*/  CALL.ABS.NOINC R2 ;  /* 0x0000000002007343 */ /* 0x002fea0003c00000 */
.L_x_14:
[----:B------:R-:W-:Y:S01]  /*0a90*/  ISETP.NE.AND P6, PT, R26, RZ, PT ;  /* 0x000000ff1a00720c */ /* 0x000fe20003fc5270 */
[----:B------:R-:W-:-:S12]  /*0aa0*/  VIADD R19, R19, 0x4 ;  /* 0x0000000413137836 */ /* 0x000fd80000000000 */
[----:B------:R-:W-:Y:S05]  /*0ab0*/  @P6 BRA `(.L_x_15) ;  /* 0xfffffffc00186947 */ /* 0x000fea000383ffff */
[----:B------:R-:W-:Y:S05]  /*0ac0*/  EXIT ;  /* 0x000000000000794d */ /* 0x000fea0003800000 */
.L_x_16:
[----:B------:R-:W-:-:S00]  /*0ad0*/  BRA `(.L_x_16) ;  /* 0xfffffffc00fc7947 */ /* 0x000fc0000383ffff */
[----:B------:R-:W-:-:S00]  /*0ae0*/  NOP ;  /* 0x0000000000007918 */ /* 0x000fc00000000000 */
        /* <DEDUP_REMOVED lines=9> */
.L_x_17:


//--------------------- .nv.global.init           --------------------------
	.section	.nv.global.init,"aw",@progbits
.nv.global.init:
	.type		$str$4,@object
	.size		$str$4,($str - $str$4)
$str$4:
        /*0000*/ 	.byte	0x4f, 0x75, 0x72, 0x20, 0x73, 0x75, 0x62, 0x73, 0x74, 0x72, 0x69, 0x6e, 0x67, 0x3a, 0x20, 0x25
        /*0010*/ 	.byte	0x63, 0x00
	.type		$str,@object
	.size		$str,($str$2 - $str)
$str:
        /*0012*/ 	.byte	0x74, 0x6f, 0x70, 0x20, 0x6f, 0x66, 0x20, 0x67, 0x70, 0x75, 0x20, 0x6d, 0x65, 0x74, 0x68, 0x6f
        /*0022*/ 	.byte	0x64, 0x0a, 0x00
	.type		$str$2,@object
	.size		$str$2,($str$1 - $str$2)
$str$2:
        /*0025*/ 	.byte	0x69, 0x6e, 0x73, 0x69, 0x64, 0x65, 0x20, 0x69, 0x66, 0x20, 0x69, 0x20, 0x21, 0x3d, 0x20, 0x30
        /*0035*/ 	.byte	0x2c, 0x20, 0x6f, 0x70, 0x5b, 0x25, 0x64, 0x5d, 0x3a, 0x20, 0x25, 0x64, 0x0a, 0x00
	.type		$str$1,@object
	.size		$str$1,($str$3 - $str$1)
$str$1:
        /*0043*/ 	.byte	0x69, 0x6e, 0x73, 0x69, 0x64, 0x65, 0x20, 0x69, 0x66, 0x20, 0x69, 0x20, 0x3d, 0x3d, 0x20, 0x30
        /*0053*/ 	.byte	0x2c, 0x20, 0x6f, 0x70, 0x5b, 0x25, 0x64, 0x5d, 0x3a, 0x20, 0x25, 0x64, 0x0a, 0x00
	.type		$str$3,@object
	.size		$str$3,(.L_3 - $str$3)
$str$3:
        /*0061*/ 	.byte	0x61, 0x73, 0x73, 0x69, 0x67, 0x6e, 0x6d, 0x65, 0x74, 0x20, 0x6f, 0x66, 0x20, 0x73, 0x74, 0x61
        /*0071*/ 	.byte	0x72, 0x74, 0x20, 0x28, 0x25, 0x64, 0x29, 0x20, 0x61, 0x6e, 0x64, 0x20, 0x65, 0x6e, 0x64, 0x20
        /*0081*/ 	.byte	0x28, 0x25, 0x64, 0x29, 0x2e, 0x20, 0x74, 0x6f, 0x74, 0x61, 0x6c, 0x4f, 0x70, 0x73, 0x3a, 0x20
        /*0091*/ 	.byte	0x25, 0x64, 0x20, 0x54, 0x48, 0x52, 0x45, 0x41, 0x44, 0x3a, 0x20, 0x25, 0x64, 0x0a, 0x00
.L_3:


//--------------------- .nv.shared.reserved.0     --------------------------
	.section	.nv.shared.reserved.0,"aw",@nobits
	.weak		__nv_reservedSMEM_offset_0_alias
	.size		__nv_reservedSMEM_offset_0_alias, 0, 64
	.other		__nv_reservedSMEM_offset_0_alias,@"STO_CUDA_RESERVED_SHARED STV_DEFAULT"
__nv_reservedSMEM_offset_0_alias:
	.zero		0
	.zero		64


//--------------------- .nv.constant0._Z8gpu_cuitiPiPc --------------------------
	.section	.nv.constant0._Z8gpu_cuitiPiPc,"a",@progbits
	.sectionflags	@""
	.align	4
.nv.constant0._Z8gpu_cuitiPiPc:
	.zero		920


//--------------------- SYMBOLS --------------------------

	.type		.nv.reservedSmem.offset0,@object
	.size		.nv.reservedSmem.offset0,0x4
	.type		vprintf,@function
